//
// Generated by NVIDIA NVVM Compiler
//
// Compiler Build ID: CL-36424714
// Cuda compilation tools, release 13.0, V13.0.88
// Based on NVVM 20.0.0
//

.version 9.0
.target sm_100
.address_size 64

	// .globl	_ZN18transpose_baseline18transpose_baselineEiiPKfPf
.extern .shared .align 16 .b8 _ZN15transpose_shmem2shE[];
.extern .shared .align 16 .b8 _ZN26transpose_shmem_coalescing2shE[];

.visible .entry _ZN18transpose_baseline18transpose_baselineEiiPKfPf(
	.param .u32 _ZN18transpose_baseline18transpose_baselineEiiPKfPf_param_0,
	.param .u32 _ZN18transpose_baseline18transpose_baselineEiiPKfPf_param_1,
	.param .u64 .ptr .align 1 _ZN18transpose_baseline18transpose_baselineEiiPKfPf_param_2,
	.param .u64 .ptr .align 1 _ZN18transpose_baseline18transpose_baselineEiiPKfPf_param_3
)
{
	.reg .b32 	%r<12>;
	.reg .b32 	%f<2>;
	.reg .b64 	%rd<9>;

	ld.param.u32 	%r1, [_ZN18transpose_baseline18transpose_baselineEiiPKfPf_param_1];
	ld.param.u64 	%rd1, [_ZN18transpose_baseline18transpose_baselineEiiPKfPf_param_2];
	ld.param.u64 	%rd2, [_ZN18transpose_baseline18transpose_baselineEiiPKfPf_param_3];
	cvta.to.global.u64 	%rd3, %rd2;
	cvta.to.global.u64 	%rd4, %rd1;
	mov.u32 	%r2, %ctaid.y;
	shl.b32 	%r3, %r2, 5;
	mov.u32 	%r4, %tid.y;
	add.s32 	%r5, %r3, %r4;
	mov.u32 	%r6, %ctaid.x;
	shl.b32 	%r7, %r6, 5;
	mov.u32 	%r8, %tid.x;
	add.s32 	%r9, %r7, %r8;
	mad.lo.s32 	%r10, %r1, %r5, %r9;
	mul.wide.s32 	%rd5, %r10, 4;
	add.s64 	%rd6, %rd4, %rd5;
	ld.global.f32 	%f1, [%rd6];
	mad.lo.s32 	%r11, %r1, %r9, %r5;
	mul.wide.s32 	%rd7, %r11, 4;
	add.s64 	%rd8, %rd3, %rd7;
	st.global.f32 	[%rd8], %f1;
	ret;

}
	// .globl	_ZN15transpose_shmem15transpose_shmemEiiPKfPf
.visible .entry _ZN15transpose_shmem15transpose_shmemEiiPKfPf(
	.param .u32 _ZN15transpose_shmem15transpose_shmemEiiPKfPf_param_0,
	.param .u32 _ZN15transpose_shmem15transpose_shmemEiiPKfPf_param_1,
	.param .u64 .ptr .align 1 _ZN15transpose_shmem15transpose_shmemEiiPKfPf_param_2,
	.param .u64 .ptr .align 1 _ZN15transpose_shmem15transpose_shmemEiiPKfPf_param_3
)
{
	.reg .b32 	%r<20>;
	.reg .b32 	%f<3>;
	.reg .b64 	%rd<19>;

	ld.param.u32 	%r1, [_ZN15transpose_shmem15transpose_shmemEiiPKfPf_param_0];
	ld.param.u32 	%r2, [_ZN15transpose_shmem15transpose_shmemEiiPKfPf_param_1];
	ld.param.u64 	%rd1, [_ZN15transpose_shmem15transpose_shmemEiiPKfPf_param_2];
	ld.param.u64 	%rd2, [_ZN15transpose_shmem15transpose_shmemEiiPKfPf_param_3];
	cvta.to.global.u64 	%rd3, %rd2;
	cvta.to.global.u64 	%rd4, %rd1;
	mov.u32 	%r3, %ctaid.y;
	shl.b32 	%r4, %r3, 5;
	mul.lo.s32 	%r5, %r2, %r4;
	cvt.u64.u32 	%rd5, %r5;
	mov.u32 	%r6, %ctaid.x;
	shl.b32 	%r7, %r6, 5;
	cvt.u64.u32 	%rd6, %r7;
	add.s64 	%rd7, %rd5, %rd6;
	mul.lo.s32 	%r8, %r1, %r7;
	cvt.u64.u32 	%rd8, %r8;
	cvt.u64.u32 	%rd9, %r4;
	add.s64 	%rd10, %rd8, %rd9;
	mov.u32 	%r9, %tid.y;
	mov.u32 	%r10, %tid.x;
	mad.lo.s32 	%r11, %r2, %r9, %r10;
	cvt.u64.u32 	%rd11, %r11;
	add.s64 	%rd12, %rd7, %rd11;
	shl.b64 	%rd13, %rd12, 2;
	add.s64 	%rd14, %rd4, %rd13;
	ld.global.f32 	%f1, [%rd14];
	mad.lo.s32 	%r12, %r10, 33, %r9;
	shl.b32 	%r13, %r12, 2;
	mov.u32 	%r14, _ZN15transpose_shmem2shE;
	add.s32 	%r15, %r14, %r13;
	st.shared.f32 	[%r15], %f1;
	bar.sync 	0;
	mad.lo.s32 	%r16, %r9, 33, %r10;
	shl.b32 	%r17, %r16, 2;
	add.s32 	%r18, %r14, %r17;
	ld.shared.f32 	%f2, [%r18];
	mad.lo.s32 	%r19, %r1, %r9, %r10;
	cvt.u64.u32 	%rd15, %r19;
	add.s64 	%rd16, %rd10, %rd15;
	shl.b64 	%rd17, %rd16, 2;
	add.s64 	%rd18, %rd3, %rd17;
	st.global.f32 	[%rd18], %f2;
	bar.sync 	0;
	ret;

}
	// .globl	_ZN26transpose_shmem_coalescing26transpose_shmem_coalescingEiiPKfPf
.visible .entry _ZN26transpose_shmem_coalescing26transpose_shmem_coalescingEiiPKfPf(
	.param .u32 _ZN26transpose_shmem_coalescing26transpose_shmem_coalescingEiiPKfPf_param_0,
	.param .u32 _ZN26transpose_shmem_coalescing26transpose_shmem_coalescingEiiPKfPf_param_1,
	.param .u64 .ptr .align 1 _ZN26transpose_shmem_coalescing26transpose_shmem_coalescingEiiPKfPf_param_2,
	.param .u64 .ptr .align 1 _ZN26transpose_shmem_coalescing26transpose_shmem_coalescingEiiPKfPf_param_3
)
{
	.reg .b32 	%r<26>;
	.reg .b32 	%f<9>;
	.reg .b64 	%rd<43>;

	ld.param.u32 	%r1, [_ZN26transpose_shmem_coalescing26transpose_shmem_coalescingEiiPKfPf_param_0];
	ld.param.u32 	%r2, [_ZN26transpose_shmem_coalescing26transpose_shmem_coalescingEiiPKfPf_param_1];
	ld.param.u64 	%rd1, [_ZN26transpose_shmem_coalescing26transpose_shmem_coalescingEiiPKfPf_param_2];
	ld.param.u64 	%rd2, [_ZN26transpose_shmem_coalescing26transpose_shmem_coalescingEiiPKfPf_param_3];
	mov.u32 	%r3, %ctaid.x;
	shl.b32 	%r4, %r3, 6;
	cvt.u64.u32 	%rd3, %r4;
	mov.u32 	%r5, %ctaid.y;
	shl.b32 	%r6, %r5, 6;
	mul.lo.s32 	%r7, %r6, %r2;
	cvt.u64.u32 	%rd4, %r7;
	add.s64 	%rd5, %rd4, %rd3;
	mul.lo.s32 	%r8, %r1, %r4;
	cvt.u64.u32 	%rd6, %r8;
	cvt.u64.u32 	%rd7, %r6;
	add.s64 	%rd8, %rd6, %rd7;
	mov.u32 	%r9, %tid.y;
	mov.u32 	%r10, %tid.x;
	mad.lo.s32 	%r11, %r2, %r9, %r10;
	cvta.to.global.u64 	%rd9, %rd1;
	cvt.u64.u32 	%rd10, %r11;
	add.s64 	%rd11, %rd5, %rd10;
	shl.b64 	%rd12, %rd11, 2;
	add.s64 	%rd13, %rd9, %rd12;
	ld.global.f32 	%f1, [%rd13];
	mad.lo.s32 	%r12, %r10, 65, %r9;
	shl.b32 	%r13, %r12, 2;
	mov.u32 	%r14, _ZN26transpose_shmem_coalescing2shE;
	add.s32 	%r15, %r14, %r13;
	st.shared.f32 	[%r15], %f1;
	add.s32 	%r16, %r11, 16;
	cvt.u64.u32 	%rd14, %r16;
	add.s64 	%rd15, %rd5, %rd14;
	shl.b64 	%rd16, %rd15, 2;
	add.s64 	%rd17, %rd9, %rd16;
	ld.global.f32 	%f2, [%rd17];
	st.shared.f32 	[%r15+4160], %f2;
	add.s32 	%r17, %r11, 32;
	cvt.u64.u32 	%rd18, %r17;
	add.s64 	%rd19, %rd5, %rd18;
	shl.b64 	%rd20, %rd19, 2;
	add.s64 	%rd21, %rd9, %rd20;
	ld.global.f32 	%f3, [%rd21];
	st.shared.f32 	[%r15+8320], %f3;
	add.s32 	%r18, %r11, 48;
	cvt.u64.u32 	%rd22, %r18;
	add.s64 	%rd23, %rd5, %rd22;
	shl.b64 	%rd24, %rd23, 2;
	add.s64 	%rd25, %rd9, %rd24;
	ld.global.f32 	%f4, [%rd25];
	st.shared.f32 	[%r15+12480], %f4;
	bar.sync 	0;
	mad.lo.s32 	%r19, %r9, 65, %r10;
	mad.lo.s32 	%r20, %r1, %r9, %r10;
	cvta.to.global.u64 	%rd26, %rd2;
	shl.b32 	%r21, %r19, 2;
	add.s32 	%r22, %r14, %r21;
	ld.shared.f32 	%f5, [%r22];
	cvt.u64.u32 	%rd27, %r20;
	add.s64 	%rd28, %rd8, %rd27;
	shl.b64 	%rd29, %rd28, 2;
	add.s64 	%rd30, %rd26, %rd29;
	st.global.f32 	[%rd30], %f5;
	ld.shared.f32 	%f6, [%r22+64];
	add.s32 	%r23, %r20, 16;
	cvt.u64.u32 	%rd31, %r23;
	add.s64 	%rd32, %rd8, %rd31;
	shl.b64 	%rd33, %rd32, 2;
	add.s64 	%rd34, %rd26, %rd33;
	st.global.f32 	[%rd34], %f6;
	ld.shared.f32 	%f7, [%r22+128];
	add.s32 	%r24, %r20, 32;
	cvt.u64.u32 	%rd35, %r24;
	add.s64 	%rd36, %rd8, %rd35;
	shl.b64 	%rd37, %rd36, 2;
	add.s64 	%rd38, %rd26, %rd37;
	st.global.f32 	[%rd38], %f7;
	ld.shared.f32 	%f8, [%r22+192];
	add.s32 	%r25, %r20, 48;
	cvt.u64.u32 	%rd39, %r25;
	add.s64 	%rd40, %rd8, %rd39;
	shl.b64 	%rd41, %rd40, 2;
	add.s64 	%rd42, %rd26, %rd41;
	st.global.f32 	[%rd42], %f8;
	ret;

}


// ===== COMPILED SASS (sm_100) =====

	.target	sm_100

	.elftype	@"ET_EXEC"


//--------------------- .note.nv.tkinfo           --------------------------
	.section	.note.nv.tkinfo,"",@"SHT_NOTE"
	.sectionflags	@"SHF_NOTE_NV_TKINFO"
	.tkinfo
        /*0018*/ 	.word	0x00000002
        /*0030*/ 	.string	""
        /*0030*/ 	.string	"ptxas"
        /*0030*/ 	.string	"Cuda compilation tools, release 13.0, V13.0.88"
        /*0030*/ 	.string	"Build cuda_13.0.r13.0/compiler.36424714_0"
        /*0030*/ 	.string	"-arch sm_100 -m 64 "



//--------------------- .note.nv.cuinfo           --------------------------
	.section	.note.nv.cuinfo,"",@"SHT_NOTE"
	.sectionflags	@"SHF_NOTE_NV_CUINFO"
        /*0018*/ 	.short	0x0002
        /*001a*/ 	.short	0x0064
        /*001c*/ 	.short	0x0082
	.zero		2


//--------------------- .nv.info                  --------------------------
	.section	.nv.info,"",@"SHT_CUDA_INFO"
	.align	4


	//----- nvinfo : EIATTR_REGCOUNT
	.align		4
        /*0000*/ 	.byte	0x04, 0x2f
        /*0002*/ 	.short	(.L_1 - .L_0)
	.align		4
.L_0:
        /*0004*/ 	.word	index@(_ZN18transpose_baseline18transpose_baselineEiiPKfPf)
        /*0008*/ 	.word	0x0000000a


	//----- nvinfo : EIATTR_FRAME_SIZE
	.align		4
.L_1:
        /*000c*/ 	.byte	0x04, 0x11
        /*000e*/ 	.short	(.L_3 - .L_2)
	.align		4
.L_2:
        /*0010*/ 	.word	index@(_ZN18transpose_baseline18transpose_baselineEiiPKfPf)
        /*0014*/ 	.word	0x00000000


	//----- nvinfo : EIATTR_REGCOUNT
	.align		4
.L_3:
        /*0018*/ 	.byte	0x04, 0x2f
        /*001a*/ 	.short	(.L_5 - .L_4)
	.align		4
.L_4:
        /*001c*/ 	.word	index@(_ZN15transpose_shmem15transpose_shmemEiiPKfPf)
        /*0020*/ 	.word	0x0000000c


	//----- nvinfo : EIATTR_FRAME_SIZE
	.align		4
.L_5:
        /*0024*/ 	.byte	0x04, 0x11
        /*0026*/ 	.short	(.L_7 - .L_6)
	.align		4
.L_6:
        /*0028*/ 	.word	index@(_ZN15transpose_shmem15transpose_shmemEiiPKfPf)
        /*002c*/ 	.word	0x00000000


	//----- nvinfo : EIATTR_REGCOUNT
	.align		4
.L_7:
        /*0030*/ 	.byte	0x04, 0x2f
        /*0032*/ 	.short	(.L_9 - .L_8)
	.align		4
.L_8:
        /*0034*/ 	.word	index@(_ZN26transpose_shmem_coalescing26transpose_shmem_coalescingEiiPKfPf)
        /*0038*/ 	.word	0x00000016


	//----- nvinfo : EIATTR_FRAME_SIZE
	.align		4
.L_9:
        /*003c*/ 	.byte	0x04, 0x11
        /*003e*/ 	.short	(.L_11 - .L_10)
	.align		4
.L_10:
        /*0040*/ 	.word	index@(_ZN26transpose_shmem_coalescing26transpose_shmem_coalescingEiiPKfPf)
        /*0044*/ 	.word	0x00000000


	//----- nvinfo : EIATTR_MIN_STACK_SIZE
	.align		4
.L_11:
        /*0048*/ 	.byte	0x04, 0x12
        /*004a*/ 	.short	(.L_13 - .L_12)
	.align		4
.L_12:
        /*004c*/ 	.word	index@(_ZN26transpose_shmem_coalescing26transpose_shmem_coalescingEiiPKfPf)
        /*0050*/ 	.word	0x00000000


	//----- nvinfo : EIATTR_MIN_STACK_SIZE
	.align		4
.L_13:
        /*0054*/ 	.byte	0x04, 0x12
        /*0056*/ 	.short	(.L_15 - .L_14)
	.align		4
.L_14:
        /*0058*/ 	.word	index@(_ZN15transpose_shmem15transpose_shmemEiiPKfPf)
        /*005c*/ 	.word	0x00000000


	//----- nvinfo : EIATTR_MIN_STACK_SIZE
	.align		4
.L_15:
        /*0060*/ 	.byte	0x04, 0x12
        /*0062*/ 	.short	(.L_17 - .L_16)
	.align		4
.L_16:
        /*0064*/ 	.word	index@(_ZN18transpose_baseline18transpose_baselineEiiPKfPf)
        /*0068*/ 	.word	0x00000000
.L_17:


//--------------------- .nv.compat                --------------------------
	.section	.nv.compat,"",@"SHT_CUDA_COMPAT_INFO"
	.align	4
        /*0000*/ 	.byte	0x02, 0x09, 0x00, 0x00, 0x02, 0x02, 0x01, 0x00, 0x02, 0x05, 0x05, 0x00, 0x03, 0x07, 0x01, 0x01
        /*0010*/ 	.byte	0x02, 0x03, 0x00, 0x00, 0x02, 0x06, 0x01, 0x00, 0x04, 0x0b, 0x08, 0x00, 0x09, 0x00, 0x00, 0x00
        /*0020*/ 	.byte	0x00, 0x00, 0x00, 0x00


//--------------------- .nv.info._ZN26transpose_shmem_coalescing26transpose_shmem_coalescingEiiPKfPf --------------------------
	.section	.nv.info._ZN26transpose_shmem_coalescing26transpose_shmem_coalescingEiiPKfPf,"",@"SHT_CUDA_INFO"
	.sectionflags	@""
	.align	4


	//----- nvinfo : EIATTR_CUDA_API_VERSION
	.align		4
        /*0000*/ 	.byte	0x04, 0x37
        /*0002*/ 	.short	(.L_19 - .L_18)
.L_18:
        /*0004*/ 	.word	0x00000082


	//----- nvinfo : EIATTR_KPARAM_INFO
	.align		4
.L_19:
        /*0008*/ 	.byte	0x04, 0x17
        /*000a*/ 	.short	(.L_21 - .L_20)
.L_20:
        /*000c*/ 	.word	0x00000000
        /*0010*/ 	.short	0x0003
        /*0012*/ 	.short	0x0010
        /*0014*/ 	.byte	0x00, 0xf5, 0x21, 0x00


	//----- nvinfo : EIATTR_KPARAM_INFO
	.align		4
.L_21:
        /*0018*/ 	.byte	0x04, 0x17
        /*001a*/ 	.short	(.L_23 - .L_22)
.L_22:
        /*001c*/ 	.word	0x00000000
        /*0020*/ 	.short	0x0002
        /*0022*/ 	.short	0x0008
        /*0024*/ 	.byte	0x00, 0xf5, 0x21, 0x00


	//----- nvinfo : EIATTR_KPARAM_INFO
	.align		4
.L_23:
        /*0028*/ 	.byte	0x04, 0x17
        /*002a*/ 	.short	(.L_25 - .L_24)
.L_24:
        /*002c*/ 	.word	0x00000000
        /*0030*/ 	.short	0x0001
        /*0032*/ 	.short	0x0004
        /*0034*/ 	.byte	0x00, 0xf0, 0x11, 0x00


	//----- nvinfo : EIATTR_KPARAM_INFO
	.align		4
.L_25:
        /*0038*/ 	.byte	0x04, 0x17
        /*003a*/ 	.short	(.L_27 - .L_26)
.L_26:
        /*003c*/ 	.word	0x00000000
        /*0040*/ 	.short	0x0000
        /*0042*/ 	.short	0x0000
        /*0044*/ 	.byte	0x00, 0xf0, 0x11, 0x00


	//----- nvinfo : EIATTR_SPARSE_MMA_MASK
	.align		4
.L_27:
        /*0048*/ 	.byte	0x03, 0x50
        /*004a*/ 	.short	0x0000


	//----- nvinfo : EIATTR_MAXREG_COUNT
	.align		4
        /*004c*/ 	.byte	0x03, 0x1b
        /*004e*/ 	.short	0x00ff


	//----- nvinfo : EIATTR_NUM_BARRIERS
	.align		4
        /*0050*/ 	.byte	0x02, 0x4c
        /*0052*/ 	.byte	0x01
	.zero		1


	//----- nvinfo : EIATTR_MERCURY_ISA_VERSION
	.align		4
        /*0054*/ 	.byte	0x03, 0x5f
        /*0056*/ 	.short	0x0101


	//----- nvinfo : EIATTR_VRC_CTA_INIT_COUNT
	.align		4
        /*0058*/ 	.byte	0x02, 0x4a
	.zero		1
	.zero		1


	//----- nvinfo : EIATTR_EXIT_INSTR_OFFSETS
	.align		4
        /*005c*/ 	.byte	0x04, 0x1c
        /*005e*/ 	.short	(.L_29 - .L_28)


	//   ....[0]....
.L_28:
        /*0060*/ 	.word	0x00000500


	//----- nvinfo : EIATTR_CBANK_PARAM_SIZE
	.align		4
.L_29:
        /*0064*/ 	.byte	0x03, 0x19
        /*0066*/ 	.short	0x0018


	//----- nvinfo : EIATTR_PARAM_CBANK
	.align		4
        /*0068*/ 	.byte	0x04, 0x0a
        /*006a*/ 	.short	(.L_31 - .L_30)
	.align		4
.L_30:
        /*006c*/ 	.word	index@(.nv.constant0._ZN26transpose_shmem_coalescing26transpose_shmem_coalescingEiiPKfPf)
        /*0070*/ 	.short	0x0380
        /*0072*/ 	.short	0x0018


	//----- nvinfo : EIATTR_SW_WAR
	.align		4
.L_31:
        /*0074*/ 	.byte	0x04, 0x36
        /*0076*/ 	.short	(.L_33 - .L_32)
.L_32:
        /*0078*/ 	.word	0x00000008
.L_33:


//--------------------- .nv.info._ZN15transpose_shmem15transpose_shmemEiiPKfPf --------------------------
	.section	.nv.info._ZN15transpose_shmem15transpose_shmemEiiPKfPf,"",@"SHT_CUDA_INFO"
	.sectionflags	@""
	.align	4


	//----- nvinfo : EIATTR_CUDA_API_VERSION
	.align		4
        /*0000*/ 	.byte	0x04, 0x37
        /*0002*/ 	.short	(.L_35 - .L_34)
.L_34:
        /*0004*/ 	.word	0x00000082


	//----- nvinfo : EIATTR_KPARAM_INFO
	.align		4
.L_35:
        /*0008*/ 	.byte	0x04, 0x17
        /*000a*/ 	.short	(.L_37 - .L_36)
.L_36:
        /*000c*/ 	.word	0x00000000
        /*0010*/ 	.short	0x0003
        /*0012*/ 	.short	0x0010
        /*0014*/ 	.byte	0x00, 0xf5, 0x21, 0x00


	//----- nvinfo : EIATTR_KPARAM_INFO
	.align		4
.L_37:
        /*0018*/ 	.byte	0x04, 0x17
        /*001a*/ 	.short	(.L_39 - .L_38)
.L_38:
        /*001c*/ 	.word	0x00000000
        /*0020*/ 	.short	0x0002
        /*0022*/ 	.short	0x0008
        /*0024*/ 	.byte	0x00, 0xf5, 0x21, 0x00


	//----- nvinfo : EIATTR_KPARAM_INFO
	.align		4
.L_39:
        /*0028*/ 	.byte	0x04, 0x17
        /*002a*/ 	.short	(.L_41 - .L_40)
.L_40:
        /*002c*/ 	.word	0x00000000
        /*0030*/ 	.short	0x0001
        /*0032*/ 	.short	0x0004
        /*0034*/ 	.byte	0x00, 0xf0, 0x11, 0x00


	//----- nvinfo : EIATTR_KPARAM_INFO
	.align		4
.L_41:
        /*0038*/ 	.byte	0x04, 0x17
        /*003a*/ 	.short	(.L_43 - .L_42)
.L_42:
        /*003c*/ 	.word	0x00000000
        /*0040*/ 	.short	0x0000
        /*0042*/ 	.short	0x0000
        /*0044*/ 	.byte	0x00, 0xf0, 0x11, 0x00


	//----- nvinfo : EIATTR_SPARSE_MMA_MASK
	.align		4
.L_43:
        /*0048*/ 	.byte	0x03, 0x50
        /*004a*/ 	.short	0x0000


	//----- nvinfo : EIATTR_MAXREG_COUNT
	.align		4
        /*004c*/ 	.byte	0x03, 0x1b
        /*004e*/ 	.short	0x00ff


	//----- nvinfo : EIATTR_NUM_BARRIERS
	.align		4
        /*0050*/ 	.byte	0x02, 0x4c
        /*0052*/ 	.byte	0x01
	.zero		1


	//----- nvinfo : EIATTR_MERCURY_ISA_VERSION
	.align		4
        /*0054*/ 	.byte	0x03, 0x5f
        /*0056*/ 	.short	0x0101


	//----- nvinfo : EIATTR_VRC_CTA_INIT_COUNT
	.align		4
        /*0058*/ 	.byte	0x02, 0x4a
	.zero		1
	.zero		1


	//----- nvinfo : EIATTR_EXIT_INSTR_OFFSETS
	.align		4
        /*005c*/ 	.byte	0x04, 0x1c
        /*005e*/ 	.short	(.L_45 - .L_44)


	//   ....[0]....
.L_44:
        /*0060*/ 	.word	0x00000230


	//----- nvinfo : EIATTR_CBANK_PARAM_SIZE
	.align		4
.L_45:
        /*0064*/ 	.byte	0x03, 0x19
        /*0066*/ 	.short	0x0018


	//----- nvinfo : EIATTR_PARAM_CBANK
	.align		4
        /*0068*/ 	.byte	0x04, 0x0a
        /*006a*/ 	.short	(.L_47 - .L_46)
	.align		4
.L_46:
        /*006c*/ 	.word	index@(.nv.constant0._ZN15transpose_shmem15transpose_shmemEiiPKfPf)
        /*0070*/ 	.short	0x0380
        /*0072*/ 	.short	0x0018


	//----- nvinfo : EIATTR_SW_WAR
	.align		4
.L_47:
        /*0074*/ 	.byte	0x04, 0x36
        /*0076*/ 	.short	(.L_49 - .L_48)
.L_48:
        /*0078*/ 	.word	0x00000008
.L_49:


//--------------------- .nv.info._ZN18transpose_baseline18transpose_baselineEiiPKfPf --------------------------
	.section	.nv.info._ZN18transpose_baseline18transpose_baselineEiiPKfPf,"",@"SHT_CUDA_INFO"
	.sectionflags	@""
	.align	4


	//----- nvinfo : EIATTR_CUDA_API_VERSION
	.align		4
        /*0000*/ 	.byte	0x04, 0x37
        /*0002*/ 	.short	(.L_51 - .L_50)
.L_50:
        /*0004*/ 	.word	0x00000082


	//----- nvinfo : EIATTR_KPARAM_INFO
	.align		4
.L_51:
        /*0008*/ 	.byte	0x04, 0x17
        /*000a*/ 	.short	(.L_53 - .L_52)
.L_52:
        /*000c*/ 	.word	0x00000000
        /*0010*/ 	.short	0x0003
        /*0012*/ 	.short	0x0010
        /*0014*/ 	.byte	0x00, 0xf5, 0x21, 0x00


	//----- nvinfo : EIATTR_KPARAM_INFO
	.align		4
.L_53:
        /*0018*/ 	.byte	0x04, 0x17
        /*001a*/ 	.short	(.L_55 - .L_54)
.L_54:
        /*001c*/ 	.word	0x00000000
        /*0020*/ 	.short	0x0002
        /*0022*/ 	.short	0x0008
        /*0024*/ 	.byte	0x00, 0xf5, 0x21, 0x00


	//----- nvinfo : EIATTR_KPARAM_INFO
	.align		4
.L_55:
        /*0028*/ 	.byte	0x04, 0x17
        /*002a*/ 	.short	(.L_57 - .L_56)
.L_56:
        /*002c*/ 	.word	0x00000000
        /*0030*/ 	.short	0x0001
        /*0032*/ 	.short	0x0004
        /*0034*/ 	.byte	0x00, 0xf0, 0x11, 0x00


	//----- nvinfo : EIATTR_KPARAM_INFO
	.align		4
.L_57:
        /*0038*/ 	.byte	0x04, 0x17
        /*003a*/ 	.short	(.L_59 - .L_58)
.L_58:
        /*003c*/ 	.word	0x00000000
        /*0040*/ 	.short	0x0000
        /*0042*/ 	.short	0x0000
        /*0044*/ 	.byte	0x00, 0xf0, 0x11, 0x00


	//----- nvinfo : EIATTR_SPARSE_MMA_MASK
	.align		4
.L_59:
        /*0048*/ 	.byte	0x03, 0x50
        /*004a*/ 	.short	0x0000


	//----- nvinfo : EIATTR_MAXREG_COUNT
	.align		4
        /*004c*/ 	.byte	0x03, 0x1b
        /*004e*/ 	.short	0x00ff


	//----- nvinfo : EIATTR_MERCURY_ISA_VERSION
	.align		4
        /*0050*/ 	.byte	0x03, 0x5f
        /*0052*/ 	.short	0x0101


	//----- nvinfo : EIATTR_VRC_CTA_INIT_COUNT
	.align		4
        /*0054*/ 	.byte	0x02, 0x4a
	.zero		1
	.zero		1


	//----- nvinfo : EIATTR_EXIT_INSTR_OFFSETS
	.align		4
        /*0058*/ 	.byte	0x04, 0x1c
        /*005a*/ 	.short	(.L_61 - .L_60)


	//   ....[0]....
.L_60:
        /*005c*/ 	.word	0x00000110


	//----- nvinfo : EIATTR_CBANK_PARAM_SIZE
	.align		4
.L_61:
        /*0060*/ 	.byte	0x03, 0x19
        /*0062*/ 	.short	0x0018


	//----- nvinfo : EIATTR_PARAM_CBANK
	.align		4
        /*0064*/ 	.byte	0x04, 0x0a
        /*0066*/ 	.short	(.L_63 - .L_62)
	.align		4
.L_62:
        /*0068*/ 	.word	index@(.nv.constant0._ZN18transpose_baseline18transpose_baselineEiiPKfPf)
        /*006c*/ 	.short	0x0380
        /*006e*/ 	.short	0x0018


	//----- nvinfo : EIATTR_SW_WAR
	.align		4
.L_63:
        /*0070*/ 	.byte	0x04, 0x36
        /*0072*/ 	.short	(.L_65 - .L_64)
.L_64:
        /*0074*/ 	.word	0x00000008
.L_65:


//--------------------- .nv.callgraph             --------------------------
	.section	.nv.callgraph,"",@"SHT_CUDA_CALLGRAPH"
	.align	4
	.sectionentsize	8
	.align		4
        /*0000*/ 	.word	0x00000000
	.align		4
        /*0004*/ 	.word	0xffffffff
	.align		4
        /*0008*/ 	.word	0x00000000
	.align		4
        /*000c*/ 	.word	0xfffffffe
	.align		4
        /*0010*/ 	.word	0x00000000
	.align		4
        /*0014*/ 	.word	0xfffffffd
	.align		4
        /*0018*/ 	.word	0x00000000
	.align		4
        /*001c*/ 	.word	0xfffffffc


//--------------------- .text._ZN26transpose_shmem_coalescing26transpose_shmem_coalescingEiiPKfPf --------------------------
	.section	.text._ZN26transpose_shmem_coalescing26transpose_shmem_coalescingEiiPKfPf,"ax",@progbits
	.align	128
        .global         _ZN26transpose_shmem_coalescing26transpose_shmem_coalescingEiiPKfPf
        .type           _ZN26transpose_shmem_coalescing26transpose_shmem_coalescingEiiPKfPf,@function
        .size           _ZN26transpose_shmem_coalescing26transpose_shmem_coalescingEiiPKfPf,(.L_x_3 - _ZN26transpose_shmem_coalescing26transpose_shmem_coalescingEiiPKfPf)
        .other          _ZN26transpose_shmem_coalescing26transpose_shmem_coalescingEiiPKfPf,@"STO_CUDA_ENTRY STV_DEFAULT"
_ZN26transpose_shmem_coalescing26transpose_shmem_coalescingEiiPKfPf:
.text._ZN26transpose_shmem_coalescing26transpose_shmem_coalescingEiiPKfPf:
[----:B------:R-:W-:Y:S08]  /*0000*/  LDC R1, c[0x0][0x37c] ;  /* 0x0000df00ff017b82 */ /* 0x000ff00000000800 */
[----:B------:R-:W0:Y:S01]  /*0010*/  S2UR UR5, SR_CTAID.Y ;  /* 0x00000000000579c3 */ /* 0x000e220000002600 */
[----:B------:R-:W1:Y:S01]  /*0020*/  S2R R3, SR_TID.Y ;  /* 0x0000000000037919 */ /* 0x000e620000002200 */
[----:B------:R-:W2:Y:S01]  /*0030*/  LDCU.128 UR12, c[0x0][0x380] ;  /* 0x00007000ff0c77ac */ /* 0x000ea20008000c00 */
[----:B------:R-:W1:Y:S01]  /*0040*/  S2R R0, SR_TID.X ;  /* 0x0000000000007919 */ /* 0x000e620000002100 */
[----:B------:R-:W3:Y:S04]  /*0050*/  LDCU.64 UR8, c[0x0][0x358] ;  /* 0x00006b00ff0877ac */ /* 0x000ee80008000a00 */
[----:B------:R-:W4:Y:S01]  /*0060*/  S2UR UR4, SR_CTAID.X ;  /* 0x00000000000479c3 */ /* 0x000f220000002500 */
[----:B0-----:R-:W-:-:S04]  /*0070*/  USHF.L.U32 UR5, UR5, 0x6, URZ ;  /* 0x0000000605057899 */ /* 0x001fc800080006ff */
[----:B--2---:R-:W-:Y:S02]  /*0080*/  UIMAD UR6, UR5, UR13, URZ ;  /* 0x0000000d050672a4 */ /* 0x004fe4000f8e02ff */
[----:B----4-:R-:W-:-:S04]  /*0090*/  USHF.L.U32 UR4, UR4, 0x6, URZ ;  /* 0x0000000604047899 */ /* 0x010fc800080006ff */
[----:B------:R-:W-:Y:S01]  /*00a0*/  UIADD3 UR6, UP0, UPT, UR6, UR4, URZ ;  /* 0x0000000406067290 */ /* 0x000fe2000ff1e0ff */
[----:B-1----:R-:W-:-:S03]  /*00b0*/  IMAD R2, R3, UR13, R0 ;  /* 0x0000000d03027c24 */ /* 0x002fc6000f8e0200 */
[----:B------:R-:W-:Y:S01]  /*00c0*/  UIADD3.X UR7, UPT, UPT, URZ, URZ, URZ, UP0, !UPT ;  /* 0x000000ffff077290 */ /* 0x000fe200087fe4ff */
[C---:B------:R-:W-:Y:S01]  /*00d0*/  VIADD R4, R2.reuse, 0x10 ;  /* 0x0000001002047836 */ /* 0x040fe20000000000 */
[C---:B------:R-:W-:Y:S01]  /*00e0*/  IADD3 R7, P0, PT, R2.reuse, UR6, RZ ;  /* 0x0000000602077c10 */ /* 0x040fe2000ff1e0ff */
[C---:B------:R-:W-:Y:S02]  /*00f0*/  VIADD R5, R2.reuse, 0x20 ;  /* 0x0000002002057836 */ /* 0x040fe40000000000 */
[----:B------:R-:W-:Y:S01]  /*0100*/  VIADD R2, R2, 0x30 ;  /* 0x0000003002027836 */ /* 0x000fe20000000000 */
[----:B------:R-:W-:Y:S01]  /*0110*/  IADD3 R9, P2, PT, R4, UR6, RZ ;  /* 0x0000000604097c10 */ /* 0x000fe2000ff5e0ff */
[----:B------:R-:W-:Y:S01]  /*0120*/  IMAD.X R8, RZ, RZ, UR7, P0 ;  /* 0x00000007ff087e24 */ /* 0x000fe200080e06ff */
[----:B------:R-:W-:Y:S02]  /*0130*/  IADD3 R11, P1, PT, R5, UR6, RZ ;  /* 0x00000006050b7c10 */ /* 0x000fe4000ff3e0ff */
[----:B------:R-:W-:Y:S01]  /*0140*/  IADD3 R2, P0, PT, R2, UR6, RZ ;  /* 0x0000000602027c10 */ /* 0x000fe2000ff1e0ff */
[----:B------:R-:W-:Y:S01]  /*0150*/  IMAD.X R14, RZ, RZ, UR7, P2 ;  /* 0x00000007ff0e7e24 */ /* 0x000fe200090e06ff */
[----:B------:R-:W-:Y:S01]  /*0160*/  LEA R6, P3, R7, UR14, 0x2 ;  /* 0x0000000e07067c11 */ /* 0x000fe2000f8610ff */
[----:B------:R-:W-:Y:S01]  /*0170*/  IMAD.X R12, RZ, RZ, UR7, P1 ;  /* 0x00000007ff0c7e24 */ /* 0x000fe200088e06ff */
[----:B------:R-:W-:Y:S01]  /*0180*/  LEA R10, P4, R11, UR14, 0x2 ;  /* 0x0000000e0b0a7c11 */ /* 0x000fe2000f8810ff */
[----:B------:R-:W-:Y:S01]  /*0190*/  IMAD.X R5, RZ, RZ, UR7, P0 ;  /* 0x00000007ff057e24 */ /* 0x000fe200080e06ff */
[----:B------:R-:W-:-:S02]  /*01a0*/  LEA.HI.X R7, R7, UR15, R8, 0x2, P3 ;  /* 0x0000000f07077c11 */ /* 0x000fc400098f1408 */
[C---:B------:R-:W-:Y:S02]  /*01b0*/  LEA R8, P3, R9.reuse, UR14, 0x2 ;  /* 0x0000000e09087c11 */ /* 0x040fe4000f8610ff */
[C---:B------:R-:W-:Y:S01]  /*01c0*/  LEA R4, P5, R2.reuse, UR14, 0x2 ;  /* 0x0000000e02047c11 */ /* 0x040fe2000f8a10ff */
[----:B---3--:R0:W2:Y:S01]  /*01d0*/  LDG.E R6, desc[UR8][R6.64] ;  /* 0x0000000806067981 */ /* 0x0080a2000c1e1900 */
[----:B------:R-:W-:Y:S02]  /*01e0*/  LEA.HI.X R9, R9, UR15, R14, 0x2, P3 ;  /* 0x0000000f09097c11 */ /* 0x000fe400098f140e */
[----:B------:R-:W-:Y:S02]  /*01f0*/  LEA.HI.X R11, R11, UR15, R12, 0x2, P4 ;  /* 0x0000000f0b0b7c11 */ /* 0x000fe4000a0f140c */
[----:B------:R-:W-:Y:S01]  /*0200*/  LEA.HI.X R5, R2, UR15, R5, 0x2, P5 ;  /* 0x0000000f02057c11 */ /* 0x000fe2000a8f1405 */
[----:B------:R-:W3:Y:S04]  /*0210*/  LDG.E R8, desc[UR8][R8.64] ;  /* 0x0000000808087981 */ /* 0x000ee8000c1e1900 */
[----:B------:R-:W4:Y:S04]  /*0220*/  LDG.E R10, desc[UR8][R10.64] ;  /* 0x000000080a0a7981 */ /* 0x000f28000c1e1900 */
[----:B------:R1:W5:Y:S01]  /*0230*/  LDG.E R4, desc[UR8][R4.64] ;  /* 0x0000000804047981 */ /* 0x000362000c1e1900 */
[----:B------:R-:W0:Y:S01]  /*0240*/  S2UR UR7, SR_CgaCtaId ;  /* 0x00000000000779c3 */ /* 0x000e220000008800 */
[----:B------:R-:W-:Y:S01]  /*0250*/  UMOV UR6, 0x400 ;  /* 0x0000040000067882 */ /* 0x000fe20000000000 */
[----:B------:R-:W-:Y:S01]  /*0260*/  IMAD R2, R0, 0x41, R3 ;  /* 0x0000004100027824 */ /* 0x000fe200078e0203 */
[----:B0-----:R-:W-:-:S06]  /*0270*/  ULEA UR6, UR7, UR6, 0x18 ;  /* 0x0000000607067291 */ /* 0x001fcc000f8ec0ff */
[----:B------:R-:W-:Y:S01]  /*0280*/  LEA R13, R2, UR6, 0x2 ;  /* 0x00000006020d7c11 */ /* 0x000fe2000f8e10ff */
[----:B------:R-:W-:-:S05]  /*0290*/  IMAD R2, R3, 0x41, R0 ;  /* 0x0000004103027824 */ /* 0x000fca00078e0200 */
[----:B------:R-:W-:Y:S01]  /*02a0*/  LEA R7, R2, UR6, 0x2 ;  /* 0x0000000602077c11 */ /* 0x000fe2000f8e10ff */
[----:B------:R-:W0:Y:S01]  /*02b0*/  LDCU.64 UR6, c[0x0][0x390] ;  /* 0x00007200ff0677ac */ /* 0x000e220008000a00 */
[----:B------:R-:W-:Y:S02]  /*02c0*/  UIMAD UR4, UR4, UR12, URZ ;  /* 0x0000000c040472a4 */ /* 0x000fe4000f8e02ff */
[----:B------:R-:W-:Y:S02]  /*02d0*/  IMAD R0, R3, UR12, R0 ;  /* 0x0000000c03007c24 */ /* 0x000fe4000f8e0200 */
[----:B------:R-:W-:Y:S02]  /*02e0*/  UIADD3 UR5, UP0, UPT, UR4, UR5, URZ ;  /* 0x0000000504057290 */ /* 0x000fe4000ff1e0ff */
[----:B------:R-:W-:Y:S02]  /*02f0*/  VIADD R3, R0, 0x10 ;  /* 0x0000001000037836 */ /* 0x000fe40000000000 */
[----:B------:R-:W-:-:S03]  /*0300*/  UIADD3.X UR4, UPT, UPT, URZ, URZ, URZ, UP0, !UPT ;  /* 0x000000ffff047290 */ /* 0x000fc600087fe4ff */
[----:B-1----:R-:W-:-:S05]  /*0310*/  IADD3 R5, P1, PT, R3, UR5, RZ ;  /* 0x0000000503057c10 */ /* 0x002fca000ff3e0ff */
[----:B------:R-:W-:Y:S01]  /*0320*/  IMAD.X R12, RZ, RZ, UR4, P1 ;  /* 0x00000004ff0c7e24 */ /* 0x000fe200088e06ff */
[----:B--2---:R1:W-:Y:S04]  /*0330*/  STS [R13], R6 ;  /* 0x000000060d007388 */ /* 0x0043e80000000800 */
[----:B---3--:R-:W-:Y:S04]  /*0340*/  STS [R13+0x1040], R8 ;  /* 0x001040080d007388 */ /* 0x008fe80000000800 */
[----:B----4-:R-:W-:Y:S04]  /*0350*/  STS [R13+0x2080], R10 ;  /* 0x0020800a0d007388 */ /* 0x010fe80000000800 */
[----:B-----5:R2:W-:Y:S01]  /*0360*/  STS [R13+0x30c0], R4 ;  /* 0x0030c0040d007388 */ /* 0x0205e20000000800 */
[----:B------:R-:W-:Y:S01]  /*0370*/  BAR.SYNC.DEFER_BLOCKING 0x0 ;  /* 0x0000000000007b1d */ /* 0x000fe20000010000 */
[----:B-1----:R-:W-:-:S05]  /*0380*/  IADD3 R6, P0, PT, R0, UR5, RZ ;  /* 0x0000000500067c10 */ /* 0x002fca000ff1e0ff */
[----:B------:R-:W1:Y:S04]  /*0390*/  LDS R11, [R7] ;  /* 0x00000000070b7984 */ /* 0x000e680000000800 */
[----:B------:R-:W3:Y:S04]  /*03a0*/  LDS R15, [R7+0x40] ;  /* 0x00004000070f7984 */ /* 0x000ee80000000800 */
[----:B------:R-:W4:Y:S04]  /*03b0*/  LDS R17, [R7+0x80] ;  /* 0x0000800007117984 */ /* 0x000f280000000800 */
[----:B------:R5:W4:Y:S01]  /*03c0*/  LDS R19, [R7+0xc0] ;  /* 0x0000c00007137984 */ /* 0x000b220000000800 */
[----:B--2---:R-:W-:-:S02]  /*03d0*/  VIADD R4, R0, 0x20 ;  /* 0x0000002000047836 */ /* 0x004fc40000000000 */
[----:B------:R-:W-:Y:S02]  /*03e0*/  VIADD R0, R0, 0x30 ;  /* 0x0000003000007836 */ /* 0x000fe40000000000 */
[----:B------:R-:W-:Y:S01]  /*03f0*/  IMAD.X R9, RZ, RZ, UR4, P0 ;  /* 0x00000004ff097e24 */ /* 0x000fe200080e06ff */
[----:B0-----:R-:W-:Y:S02]  /*0400*/  LEA R2, P0, R6, UR6, 0x2 ;  /* 0x0000000606027c11 */ /* 0x001fe4000f8010ff */
[----:B-----5:R-:W-:Y:S02]  /*0410*/  IADD3 R7, P2, PT, R4, UR5, RZ ;  /* 0x0000000504077c10 */ /* 0x020fe4000ff5e0ff */
[----:B------:R-:W-:Y:S02]  /*0420*/  IADD3 R0, P3, PT, R0, UR5, RZ ;  /* 0x0000000500007c10 */ /* 0x000fe4000ff7e0ff */
[----:B------:R-:W-:Y:S01]  /*0430*/  LEA.HI.X R3, R6, UR7, R9, 0x2, P0 ;  /* 0x0000000706037c11 */ /* 0x000fe200080f1409 */
[----:B------:R-:W-:Y:S01]  /*0440*/  IMAD.X R10, RZ, RZ, UR4, P2 ;  /* 0x00000004ff0a7e24 */ /* 0x000fe200090e06ff */
[----:B------:R-:W-:Y:S01]  /*0450*/  LEA R4, P0, R5, UR6, 0x2 ;  /* 0x0000000605047c11 */ /* 0x000fe2000f8010ff */
[----:B------:R-:W-:Y:S01]  /*0460*/  IMAD.X R9, RZ, RZ, UR4, P3 ;  /* 0x00000004ff097e24 */ /* 0x000fe200098e06ff */
[----:B------:R-:W-:-:S02]  /*0470*/  LEA R6, P1, R7, UR6, 0x2 ;  /* 0x0000000607067c11 */ /* 0x000fc4000f8210ff */
[C---:B------:R-:W-:Y:S02]  /*0480*/  LEA R8, P2, R0.reuse, UR6, 0x2 ;  /* 0x0000000600087c11 */ /* 0x040fe4000f8410ff */
[----:B------:R-:W-:Y:S02]  /*0490*/  LEA.HI.X R5, R5, UR7, R12, 0x2, P0 ;  /* 0x0000000705057c11 */ /* 0x000fe400080f140c */
[----:B------:R-:W-:Y:S02]  /*04a0*/  LEA.HI.X R7, R7, UR7, R10, 0x2, P1 ;  /* 0x0000000707077c11 */ /* 0x000fe400088f140a */
[----:B------:R-:W-:Y:S01]  /*04b0*/  LEA.HI.X R9, R0, UR7, R9, 0x2, P2 ;  /* 0x0000000700097c11 */ /* 0x000fe200090f1409 */
[----:B-1----:R-:W-:Y:S04]  /*04c0*/  STG.E desc[UR8][R2.64], R11 ;  /* 0x0000000b02007986 */ /* 0x002fe8000c101908 */
[----:B---3--:R-:W-:Y:S04]  /*04d0*/  STG.E desc[UR8][R4.64], R15 ;  /* 0x0000000f04007986 */ /* 0x008fe8000c101908 */
[----:B----4-:R-:W-:Y:S04]  /*04e0*/  STG.E desc[UR8][R6.64], R17 ;  /* 0x0000001106007986 */ /* 0x010fe8000c101908 */
[----:B------:R-:W-:Y:S01]  /*04f0*/  STG.E desc[UR8][R8.64], R19 ;  /* 0x0000001308007986 */ /* 0x000fe2000c101908 */
[----:B------:R-:W-:Y:S05]  /*0500*/  EXIT ;  /* 0x000000000000794d */ /* 0x000fea0003800000 */
.L_x_0:
[----:B------:R-:W-:-:S00]  /*0510*/  BRA `(.L_x_0) ;  /* 0xfffffffc00fc7947 */ /* 0x000fc0000383ffff */
[----:B------:R-:W-:-:S00]  /*0520*/  NOP ;  /* 0x0000000000007918 */ /* 0x000fc00000000000 */
        /* <DEDUP_REMOVED lines=13> */
.L_x_3:


//--------------------- .text._ZN15transpose_shmem15transpose_shmemEiiPKfPf --------------------------
	.section	.text._ZN15transpose_shmem15transpose_shmemEiiPKfPf,"ax",@progbits
	.align	128
        .global         _ZN15transpose_shmem15transpose_shmemEiiPKfPf
        .type           _ZN15transpose_shmem15transpose_shmemEiiPKfPf,@function
        .size           _ZN15transpose_shmem15transpose_shmemEiiPKfPf,(.L_x_4 - _ZN15transpose_shmem15transpose_shmemEiiPKfPf)
        .other          _ZN15transpose_shmem15transpose_shmemEiiPKfPf,@"STO_CUDA_ENTRY STV_DEFAULT"
_ZN15transpose_shmem15transpose_shmemEiiPKfPf:
.text._ZN15transpose_shmem15transpose_shmemEiiPKfPf:
[----:B------:R-:W-:Y:S01]  /*0000*/  LDC R1, c[0x0][0x37c] ;  /* 0x0000df00ff017b82 */ /* 0x000fe20000000800 */
[----:B------:R-:W0:Y:S07]  /*0010*/  S2R R8, SR_TID.Y ;  /* 0x0000000000087919 */ /* 0x000e2e0000002200 */
[----:B------:R-:W1:Y:S01]  /*0020*/  S2UR UR4, SR_CTAID.Y ;  /* 0x00000000000479c3 */ /* 0x000e620000002600 */
[----:B------:R-:W2:Y:S01]  /*0030*/  LDCU.128 UR12, c[0x0][0x380] ;  /* 0x00007000ff0c77ac */ /* 0x000ea20008000c00 */
[----:B------:R-:W0:Y:S01]  /*0040*/  S2R R9, SR_TID.X ;  /* 0x0000000000097919 */ /* 0x000e220000002100 */
[----:B------:R-:W3:Y:S01]  /*0050*/  LDCU.64 UR8, c[0x0][0x358] ;  /* 0x00006b00ff0877ac */ /* 0x000ee20008000a00 */
[----:B------:R-:W4:Y:S01]  /*0060*/  S2R R0, SR_CTAID.X ;  /* 0x0000000000007919 */ /* 0x000f220000002500 */
[----:B-1----:R-:W-:-:S04]  /*0070*/  USHF.L.U32 UR4, UR4, 0x5, URZ ;  /* 0x0000000504047899 */ /* 0x002fc800080006ff */
[----:B--2---:R-:W-:Y:S02]  /*0080*/  UIMAD UR5, UR4, UR13, URZ ;  /* 0x0000000d040572a4 */ /* 0x004fe4000f8e02ff */
[----:B0-----:R-:W-:Y:S02]  /*0090*/  IMAD R3, R8, UR13, R9 ;  /* 0x0000000d08037c24 */ /* 0x001fe4000f8e0209 */
[----:B----4-:R-:W-:-:S05]  /*00a0*/  IMAD.SHL.U32 R0, R0, 0x20, RZ ;  /* 0x0000002000007824 */ /* 0x010fca00078e00ff */
[----:B------:R-:W-:-:S04]  /*00b0*/  IADD3 R3, P0, P1, R3, UR5, R0 ;  /* 0x0000000503037c10 */ /* 0x000fc8000f91e000 */
[----:B------:R-:W-:Y:S02]  /*00c0*/  LEA R2, P2, R3, UR14, 0x2 ;  /* 0x0000000e03027c11 */ /* 0x000fe4000f8410ff */
[----:B------:R-:W-:-:S04]  /*00d0*/  IADD3.X R4, PT, PT, RZ, RZ, RZ, P0, P1 ;  /* 0x000000ffff047210 */ /* 0x000fc800007e24ff */
[----:B------:R-:W-:-:S05]  /*00e0*/  LEA.HI.X R3, R3, UR15, R4, 0x2, P2 ;  /* 0x0000000f03037c11 */ /* 0x000fca00090f1404 */
[----:B---3--:R0:W2:Y:S01]  /*00f0*/  LDG.E R4, desc[UR8][R2.64] ;  /* 0x0000000802047981 */ /* 0x0080a2000c1e1900 */
[----:B------:R-:W1:Y:S01]  /*0100*/  S2UR UR6, SR_CgaCtaId ;  /* 0x00000000000679c3 */ /* 0x000e620000008800 */
[----:B------:R-:W-:Y:S01]  /*0110*/  UMOV UR5, 0x400 ;  /* 0x0000040000057882 */ /* 0x000fe20000000000 */
[----:B------:R-:W-:Y:S02]  /*0120*/  IMAD R5, R9, 0x21, R8 ;  /* 0x0000002109057824 */ /* 0x000fe400078e0208 */
[--C-:B------:R-:W-:Y:S02]  /*0130*/  IMAD R6, R8, 0x21, R9.reuse ;  /* 0x0000002108067824 */ /* 0x100fe400078e0209 */
[----:B------:R-:W-:Y:S02]  /*0140*/  IMAD R0, R0, UR12, RZ ;  /* 0x0000000c00007c24 */ /* 0x000fe4000f8e02ff */
[----:B0-----:R-:W-:-:S05]  /*0150*/  IMAD R3, R8, UR12, R9 ;  /* 0x0000000c08037c24 */ /* 0x001fca000f8e0209 */
[----:B------:R-:W-:-:S04]  /*0160*/  IADD3 R0, P0, P1, R3, UR4, R0 ;  /* 0x0000000403007c10 */ /* 0x000fc8000f91e000 */
[----:B------:R-:W-:Y:S01]  /*0170*/  IADD3.X R3, PT, PT, RZ, RZ, RZ, P0, P1 ;  /* 0x000000ffff037210 */ /* 0x000fe200007e24ff */
[----:B-1----:R-:W-:Y:S01]  /*0180*/  ULEA UR5, UR6, UR5, 0x18 ;  /* 0x0000000506057291 */ /* 0x002fe2000f8ec0ff */
[----:B------:R-:W0:Y:S05]  /*0190*/  LDCU.64 UR6, c[0x0][0x390] ;  /* 0x00007200ff0677ac */ /* 0x000e2a0008000a00 */
[----:B------:R-:W-:Y:S02]  /*01a0*/  LEA R5, R5, UR5, 0x2 ;  /* 0x0000000505057c11 */ /* 0x000fe4000f8e10ff */
[----:B------:R-:W-:Y:S02]  /*01b0*/  LEA R6, R6, UR5, 0x2 ;  /* 0x0000000506067c11 */ /* 0x000fe4000f8e10ff */
[----:B0-----:R-:W-:-:S04]  /*01c0*/  LEA R2, P0, R0, UR6, 0x2 ;  /* 0x0000000600027c11 */ /* 0x001fc8000f8010ff */
[----:B------:R-:W-:Y:S01]  /*01d0*/  LEA.HI.X R3, R0, UR7, R3, 0x2, P0 ;  /* 0x0000000700037c11 */ /* 0x000fe200080f1403 */
[----:B--2---:R-:W-:Y:S01]  /*01e0*/  STS [R5], R4 ;  /* 0x0000000405007388 */ /* 0x004fe20000000800 */
[----:B------:R-:W-:Y:S06]  /*01f0*/  BAR.SYNC.DEFER_BLOCKING 0x0 ;  /* 0x0000000000007b1d */ /* 0x000fec0000010000 */
[----:B------:R-:W0:Y:S04]  /*0200*/  LDS R7, [R6] ;  /* 0x0000000006077984 */ /* 0x000e280000000800 */
[----:B0-----:R-:W-:Y:S01]  /*0210*/  STG.E desc[UR8][R2.64], R7 ;  /* 0x0000000702007986 */ /* 0x001fe2000c101908 */
[----:B------:R-:W-:Y:S06]  /*0220*/  BAR.SYNC.DEFER_BLOCKING 0x0 ;  /* 0x0000000000007b1d */ /* 0x000fec0000010000 */
[----:B------:R-:W-:Y:S05]  /*0230*/  EXIT ;  /* 0x000000000000794d */ /* 0x000fea0003800000 */
.L_x_1:
        /* <DEDUP_REMOVED lines=12> */
.L_x_4:


//--------------------- .text._ZN18transpose_baseline18transpose_baselineEiiPKfPf --------------------------
	.section	.text._ZN18transpose_baseline18transpose_baselineEiiPKfPf,"ax",@progbits
	.align	128
        .global         _ZN18transpose_baseline18transpose_baselineEiiPKfPf
        .type           _ZN18transpose_baseline18transpose_baselineEiiPKfPf,@function
        .size           _ZN18transpose_baseline18transpose_baselineEiiPKfPf,(.L_x_5 - _ZN18transpose_baseline18transpose_baselineEiiPKfPf)
        .other          _ZN18transpose_baseline18transpose_baselineEiiPKfPf,@"STO_CUDA_ENTRY STV_DEFAULT"
_ZN18transpose_baseline18transpose_baselineEiiPKfPf:
.text._ZN18transpose_baseline18transpose_baselineEiiPKfPf:
[----:B------:R-:W-:Y:S01]  /*0000*/  LDC R1, c[0x0][0x37c] ;  /* 0x0000df00ff017b82 */ /* 0x000fe20000000800 */
[----:B------:R-:W0:Y:S07]  /*0010*/  S2R R0, SR_CTAID.Y ;  /* 0x0000000000007919 */ /* 0x000e2e0000002600 */
[----:B------:R-:W1:Y:S01]  /*0020*/  LDC.64 R2, c[0x0][0x388] ;  /* 0x0000e200ff027b82 */ /* 0x000e620000000a00 */
[----:B------:R-:W2:Y:S01]  /*0030*/  LDCU UR6, c[0x0][0x384] ;  /* 0x00007080ff0677ac */ /* 0x000ea20008000800 */
[----:B------:R-:W0:Y:S01]  /*0040*/  S2R R5, SR_TID.Y ;  /* 0x0000000000057919 */ /* 0x000e220000002200 */
[----:B------:R-:W3:Y:S01]  /*0050*/  LDCU.64 UR4, c[0x0][0x358] ;  /* 0x00006b00ff0477ac */ /* 0x000ee20008000a00 */
[----:B------:R-:W4:Y:S01]  /*0060*/  S2R R7, SR_CTAID.X ;  /* 0x0000000000077919 */ /* 0x000f220000002500 */
[----:B------:R-:W4:Y:S01]  /*0070*/  S2R R4, SR_TID.X ;  /* 0x0000000000047919 */ /* 0x000f220000002100 */
[----:B0-----:R-:W-:-:S02]  /*0080*/  LEA R0, R0, R5, 0x5 ;  /* 0x0000000500007211 */ /* 0x001fc400078e28ff */
[----:B----4-:R-:W-:-:S05]  /*0090*/  LEA R7, R7, R4, 0x5 ;  /* 0x0000000407077211 */ /* 0x010fca00078e28ff */
[----:B--2---:R-:W-:-:S04]  /*00a0*/  IMAD R5, R0, UR6, R7 ;  /* 0x0000000600057c24 */ /* 0x004fc8000f8e0207 */
[----:B-1----:R-:W-:Y:S02]  /*00b0*/  IMAD.WIDE R2, R5, 0x4, R2 ;  /* 0x0000000405027825 */ /* 0x002fe400078e0202 */
[----:B------:R-:W0:Y:S04]  /*00c0*/  LDC.64 R4, c[0x0][0x390] ;  /* 0x0000e400ff047b82 */ /* 0x000e280000000a00 */
[----:B---3--:R-:W2:Y:S01]  /*00d0*/  LDG.E R3, desc[UR4][R2.64] ;  /* 0x0000000402037981 */ /* 0x008ea2000c1e1900 */
[----:B------:R-:W-:-:S04]  /*00e0*/  IMAD R7, R7, UR6, R0 ;  /* 0x0000000607077c24 */ /* 0x000fc8000f8e0200 */
[----:B0-----:R-:W-:-:S05]  /*00f0*/  IMAD.WIDE R4, R7, 0x4, R4 ;  /* 0x0000000407047825 */ /* 0x001fca00078e0204 */
[----:B--2---:R-:W-:Y:S01]  /*0100*/  STG.E desc[UR4][R4.64], R3 ;  /* 0x0000000304007986 */ /* 0x004fe2000c101904 */
[----:B------:R-:W-:Y:S05]  /*0110*/  EXIT ;  /* 0x000000000000794d */ /* 0x000fea0003800000 */
.L_x_2:
        /* <DEDUP_REMOVED lines=14> */
.L_x_5:


//--------------------- .nv.shared._ZN26transpose_shmem_coalescing26transpose_shmem_coalescingEiiPKfPf --------------------------
	.section	.nv.shared._ZN26transpose_shmem_coalescing26transpose_shmem_coalescingEiiPKfPf,"aw",@nobits
	.sectionflags	@""
	.align	16
	.zero		1024


//--------------------- .nv.shared.reserved.0     --------------------------
	.section	.nv.shared.reserved.0,"aw",@nobits
	.weak		__nv_reservedSMEM_offset_0_alias
	.size		__nv_reservedSMEM_offset_0_alias, 0, 64
	.other		__nv_reservedSMEM_offset_0_alias,@"STO_CUDA_RESERVED_SHARED STV_DEFAULT"
__nv_reservedSMEM_offset_0_alias:
	.zero		0
	.zero		64


//--------------------- .nv.shared._ZN15transpose_shmem15transpose_shmemEiiPKfPf --------------------------
	.section	.nv.shared._ZN15transpose_shmem15transpose_shmemEiiPKfPf,"aw",@nobits
	.sectionflags	@""
	.align	16
	.zero		1024


//--------------------- .nv.shared._ZN18transpose_baseline18transpose_baselineEiiPKfPf --------------------------
	.section	.nv.shared._ZN18transpose_baseline18transpose_baselineEiiPKfPf,"aw",@nobits
	.sectionflags	@""
	.align	16
	.zero		1024


//--------------------- .nv.constant0._ZN26transpose_shmem_coalescing26transpose_shmem_coalescingEiiPKfPf --------------------------
	.section	.nv.constant0._ZN26transpose_shmem_coalescing26transpose_shmem_coalescingEiiPKfPf,"a",@progbits
	.sectionflags	@""
	.align	4
.nv.constant0._ZN26transpose_shmem_coalescing26transpose_shmem_coalescingEiiPKfPf:
	.zero		920


//--------------------- .nv.constant0._ZN15transpose_shmem15transpose_shmemEiiPKfPf --------------------------
	.section	.nv.constant0._ZN15transpose_shmem15transpose_shmemEiiPKfPf,"a",@progbits
	.sectionflags	@""
	.align	4
.nv.constant0._ZN15transpose_shmem15transpose_shmemEiiPKfPf:
	.zero		920


//--------------------- .nv.constant0._ZN18transpose_baseline18transpose_baselineEiiPKfPf --------------------------
	.section	.nv.constant0._ZN18transpose_baseline18transpose_baselineEiiPKfPf,"a",@progbits
	.sectionflags	@""
	.align	4
.nv.constant0._ZN18transpose_baseline18transpose_baselineEiiPKfPf:
	.zero		920


//--------------------- SYMBOLS --------------------------

	.type		.nv.reservedSmem.offset0,@object
	.size		.nv.reservedSmem.offset0,0x4
	.type		.nv.reservedSmem.cap,@object
	.size		.nv.reservedSmem.cap,0x4
